//
// Generated by NVIDIA NVVM Compiler
//
// Compiler Build ID: CL-36424714
// Cuda compilation tools, release 13.0, V13.0.88
// Based on NVVM 20.0.0
//

.version 9.0
.target sm_100
.address_size 64

	// .globl	_Z6kernelPhS_jj

.visible .entry _Z6kernelPhS_jj(
	.param .u64 .ptr .align 1 _Z6kernelPhS_jj_param_0,
	.param .u64 .ptr .align 1 _Z6kernelPhS_jj_param_1,
	.param .u32 _Z6kernelPhS_jj_param_2,
	.param .u32 _Z6kernelPhS_jj_param_3
)
{
	.reg .pred 	%p<8>;
	.reg .b16 	%rs<5>;
	.reg .b32 	%r<45>;
	.reg .b32 	%f<3>;
	.reg .b64 	%rd<23>;

	ld.param.u64 	%rd1, [_Z6kernelPhS_jj_param_0];
	ld.param.u64 	%rd2, [_Z6kernelPhS_jj_param_1];
	ld.param.u32 	%r4, [_Z6kernelPhS_jj_param_2];
	ld.param.u32 	%r3, [_Z6kernelPhS_jj_param_3];
	mov.u32 	%r6, %ctaid.x;
	mov.u32 	%r7, %tid.x;
	mad.lo.s32 	%r1, %r6, 3, %r7;
	mov.u32 	%r8, %ctaid.y;
	mov.u32 	%r9, %tid.y;
	mad.lo.s32 	%r10, %r8, 3, %r9;
	add.s32 	%r11, %r3, -1;
	setp.ge.u32 	%p1, %r1, %r11;
	add.s32 	%r12, %r4, -1;
	setp.ge.u32 	%p2, %r10, %r12;
	or.pred  	%p3, %p1, %p2;
	setp.lt.s32 	%p4, %r1, 1;
	or.pred  	%p5, %p4, %p3;
	setp.eq.s32 	%p6, %r10, 0;
	or.pred  	%p7, %p5, %p6;
	@%p7 bra 	$L__BB0_2;
	mul.lo.s32 	%r13, %r3, %r10;
	add.s32 	%r14, %r13, %r1;
	cvta.to.global.u64 	%rd3, %rd2;
	cvta.to.global.u64 	%rd4, %rd1;
	sub.s32 	%r15, %r13, %r3;
	add.s32 	%r16, %r15, %r1;
	add.s32 	%r17, %r16, -1;
	cvt.u64.u32 	%rd5, %r17;
	add.s64 	%rd6, %rd4, %rd5;
	ld.global.u8 	%r18, [%rd6];
	cvt.u64.u32 	%rd7, %r16;
	add.s64 	%rd8, %rd4, %rd7;
	ld.global.u8 	%rs1, [%rd8];
	mul.wide.u16 	%r19, %rs1, 2;
	add.s32 	%r20, %r19, %r18;
	add.s32 	%r21, %r16, 1;
	cvt.u64.u32 	%rd9, %r21;
	add.s64 	%rd10, %rd4, %rd9;
	ld.global.u8 	%r22, [%rd10];
	add.s32 	%r23, %r20, %r22;
	add.s32 	%r24, %r17, %r3;
	cvt.u64.u32 	%rd11, %r24;
	add.s64 	%rd12, %rd4, %rd11;
	ld.global.u8 	%rs2, [%rd12];
	mul.wide.u16 	%r25, %rs2, 2;
	add.s32 	%r26, %r24, 2;
	cvt.u64.u32 	%rd13, %r26;
	add.s64 	%rd14, %rd4, %rd13;
	ld.global.u8 	%rs3, [%rd14];
	mul.wide.u16 	%r27, %rs3, 2;
	add.s32 	%r28, %r25, %r18;
	add.s32 	%r29, %r27, %r22;
	add.s32 	%r30, %r14, %r3;
	add.s32 	%r31, %r24, %r3;
	cvt.u64.u32 	%rd15, %r31;
	add.s64 	%rd16, %rd4, %rd15;
	ld.global.u8 	%r32, [%rd16];
	cvt.u64.u32 	%rd17, %r30;
	add.s64 	%rd18, %rd4, %rd17;
	ld.global.u8 	%rs4, [%rd18];
	mul.wide.u16 	%r33, %rs4, 2;
	add.s32 	%r34, %r33, %r32;
	add.s32 	%r35, %r31, 2;
	cvt.u64.u32 	%rd19, %r35;
	add.s64 	%rd20, %rd4, %rd19;
	ld.global.u8 	%r36, [%rd20];
	add.s32 	%r37, %r28, %r32;
	add.s32 	%r38, %r29, %r36;
	sub.s32 	%r39, %r37, %r38;
	add.s32 	%r40, %r34, %r36;
	sub.s32 	%r41, %r23, %r40;
	mul.lo.s32 	%r42, %r39, %r39;
	mad.lo.s32 	%r43, %r41, %r41, %r42;
	cvt.rn.f32.u32 	%f1, %r43;
	sqrt.rn.f32 	%f2, %f1;
	cvt.rzi.u32.f32 	%r44, %f2;
	cvt.s64.s32 	%rd21, %r14;
	add.s64 	%rd22, %rd3, %rd21;
	st.global.u8 	[%rd22], %r44;
$L__BB0_2:
	bar.sync 	0;
	ret;

}


// ===== COMPILED SASS (sm_100) =====

	.target	sm_100

	.elftype	@"ET_EXEC"


//--------------------- .note.nv.tkinfo           --------------------------
	.section	.note.nv.tkinfo,"",@"SHT_NOTE"
	.sectionflags	@"SHF_NOTE_NV_TKINFO"
	.tkinfo
        /*0018*/ 	.word	0x00000002
        /*0030*/ 	.string	""
        /*0030*/ 	.string	"ptxas"
        /*0030*/ 	.string	"Cuda compilation tools, release 13.0, V13.0.88"
        /*0030*/ 	.string	"Build cuda_13.0.r13.0/compiler.36424714_0"
        /*0030*/ 	.string	"-arch sm_100 -m 64 "



//--------------------- .note.nv.cuinfo           --------------------------
	.section	.note.nv.cuinfo,"",@"SHT_NOTE"
	.sectionflags	@"SHF_NOTE_NV_CUINFO"
        /*0018*/ 	.short	0x0002
        /*001a*/ 	.short	0x0064
        /*001c*/ 	.short	0x0082
	.zero		2


//--------------------- .nv.info                  --------------------------
	.section	.nv.info,"",@"SHT_CUDA_INFO"
	.align	4


	//----- nvinfo : EIATTR_REGCOUNT
	.align		4
        /*0000*/ 	.byte	0x04, 0x2f
        /*0002*/ 	.short	(.L_1 - .L_0)
	.align		4
.L_0:
        /*0004*/ 	.word	index@(_Z6kernelPhS_jj)
        /*0008*/ 	.word	0x00000016


	//----- nvinfo : EIATTR_FRAME_SIZE
	.align		4
.L_1:
        /*000c*/ 	.byte	0x04, 0x11
        /*000e*/ 	.short	(.L_3 - .L_2)
	.align		4
.L_2:
        /*0010*/ 	.word	index@($__internal_0_$__cuda_sm20_sqrt_rn_f32_slowpath)
        /*0014*/ 	.word	0x00000000


	//----- nvinfo : EIATTR_FRAME_SIZE
	.align		4
.L_3:
        /*0018*/ 	.byte	0x04, 0x11
        /*001a*/ 	.short	(.L_5 - .L_4)
	.align		4
.L_4:
        /*001c*/ 	.word	index@(_Z6kernelPhS_jj)
        /*0020*/ 	.word	0x00000000


	//----- nvinfo : EIATTR_MIN_STACK_SIZE
	.align		4
.L_5:
        /*0024*/ 	.byte	0x04, 0x12
        /*0026*/ 	.short	(.L_7 - .L_6)
	.align		4
.L_6:
        /*0028*/ 	.word	index@(_Z6kernelPhS_jj)
        /*002c*/ 	.word	0x00000000
.L_7:


//--------------------- .nv.compat                --------------------------
	.section	.nv.compat,"",@"SHT_CUDA_COMPAT_INFO"
	.align	4
        /*0000*/ 	.byte	0x02, 0x09, 0x00, 0x00, 0x02, 0x02, 0x01, 0x00, 0x02, 0x05, 0x05, 0x00, 0x03, 0x07, 0x01, 0x01
        /*0010*/ 	.byte	0x02, 0x03, 0x00, 0x00, 0x02, 0x06, 0x01, 0x00, 0x04, 0x0b, 0x08, 0x00, 0x01, 0x00, 0x00, 0x00
        /*0020*/ 	.byte	0x00, 0x00, 0x00, 0x00


//--------------------- .nv.info._Z6kernelPhS_jj  --------------------------
	.section	.nv.info._Z6kernelPhS_jj,"",@"SHT_CUDA_INFO"
	.sectionflags	@""
	.align	4


	//----- nvinfo : EIATTR_CUDA_API_VERSION
	.align		4
        /*0000*/ 	.byte	0x04, 0x37
        /*0002*/ 	.short	(.L_9 - .L_8)
.L_8:
        /*0004*/ 	.word	0x00000082


	//----- nvinfo : EIATTR_KPARAM_INFO
	.align		4
.L_9:
        /*0008*/ 	.byte	0x04, 0x17
        /*000a*/ 	.short	(.L_11 - .L_10)
.L_10:
        /*000c*/ 	.word	0x00000000
        /*0010*/ 	.short	0x0003
        /*0012*/ 	.short	0x0014
        /*0014*/ 	.byte	0x00, 0xf0, 0x11, 0x00


	//----- nvinfo : EIATTR_KPARAM_INFO
	.align		4
.L_11:
        /*0018*/ 	.byte	0x04, 0x17
        /*001a*/ 	.short	(.L_13 - .L_12)
.L_12:
        /*001c*/ 	.word	0x00000000
        /*0020*/ 	.short	0x0002
        /*0022*/ 	.short	0x0010
        /*0024*/ 	.byte	0x00, 0xf0, 0x11, 0x00


	//----- nvinfo : EIATTR_KPARAM_INFO
	.align		4
.L_13:
        /*0028*/ 	.byte	0x04, 0x17
        /*002a*/ 	.short	(.L_15 - .L_14)
.L_14:
        /*002c*/ 	.word	0x00000000
        /*0030*/ 	.short	0x0001
        /*0032*/ 	.short	0x0008
        /*0034*/ 	.byte	0x00, 0xf5, 0x21, 0x00


	//----- nvinfo : EIATTR_KPARAM_INFO
	.align		4
.L_15:
        /*0038*/ 	.byte	0x04, 0x17
        /*003a*/ 	.short	(.L_17 - .L_16)
.L_16:
        /*003c*/ 	.word	0x00000000
        /*0040*/ 	.short	0x0000
        /*0042*/ 	.short	0x0000
        /*0044*/ 	.byte	0x00, 0xf5, 0x21, 0x00


	//----- nvinfo : EIATTR_SPARSE_MMA_MASK
	.align		4
.L_17:
        /*0048*/ 	.byte	0x03, 0x50
        /*004a*/ 	.short	0x0000


	//----- nvinfo : EIATTR_MAXREG_COUNT
	.align		4
        /*004c*/ 	.byte	0x03, 0x1b
        /*004e*/ 	.short	0x00ff


	//----- nvinfo : EIATTR_NUM_BARRIERS
	.align		4
        /*0050*/ 	.byte	0x02, 0x4c
        /*0052*/ 	.byte	0x01
	.zero		1


	//----- nvinfo : EIATTR_MERCURY_ISA_VERSION
	.align		4
        /*0054*/ 	.byte	0x03, 0x5f
        /*0056*/ 	.short	0x0101


	//----- nvinfo : EIATTR_VRC_CTA_INIT_COUNT
	.align		4
        /*0058*/ 	.byte	0x02, 0x4a
	.zero		1
	.zero		1


	//----- nvinfo : EIATTR_EXIT_INSTR_OFFSETS
	.align		4
        /*005c*/ 	.byte	0x04, 0x1c
        /*005e*/ 	.short	(.L_19 - .L_18)


	//   ....[0]....
.L_18:
        /*0060*/ 	.word	0x000005e0


	//----- nvinfo : EIATTR_CRS_STACK_SIZE
	.align		4
.L_19:
        /*0064*/ 	.byte	0x04, 0x1e
        /*0066*/ 	.short	(.L_21 - .L_20)
.L_20:
        /*0068*/ 	.word	0x00000000


	//----- nvinfo : EIATTR_CBANK_PARAM_SIZE
	.align		4
.L_21:
        /*006c*/ 	.byte	0x03, 0x19
        /*006e*/ 	.short	0x0018


	//----- nvinfo : EIATTR_PARAM_CBANK
	.align		4
        /*0070*/ 	.byte	0x04, 0x0a
        /*0072*/ 	.short	(.L_23 - .L_22)
	.align		4
.L_22:
        /*0074*/ 	.word	index@(.nv.constant0._Z6kernelPhS_jj)
        /*0078*/ 	.short	0x0380
        /*007a*/ 	.short	0x0018


	//----- nvinfo : EIATTR_SW_WAR
	.align		4
.L_23:
        /*007c*/ 	.byte	0x04, 0x36
        /*007e*/ 	.short	(.L_25 - .L_24)
.L_24:
        /*0080*/ 	.word	0x00000008
.L_25:


//--------------------- .nv.callgraph             --------------------------
	.section	.nv.callgraph,"",@"SHT_CUDA_CALLGRAPH"
	.align	4
	.sectionentsize	8
	.align		4
        /*0000*/ 	.word	0x00000000
	.align		4
        /*0004*/ 	.word	0xffffffff
	.align		4
        /*0008*/ 	.word	0x00000000
	.align		4
        /*000c*/ 	.word	0xfffffffe
	.align		4
        /*0010*/ 	.word	0x00000000
	.align		4
        /*0014*/ 	.word	0xfffffffd
	.align		4
        /*0018*/ 	.word	0x00000000
	.align		4
        /*001c*/ 	.word	0xfffffffc


//--------------------- .text._Z6kernelPhS_jj     --------------------------
	.section	.text._Z6kernelPhS_jj,"ax",@progbits
	.align	128
        .global         _Z6kernelPhS_jj
        .type           _Z6kernelPhS_jj,@function
        .size           _Z6kernelPhS_jj,(.L_x_7 - _Z6kernelPhS_jj)
        .other          _Z6kernelPhS_jj,@"STO_CUDA_ENTRY STV_DEFAULT"
_Z6kernelPhS_jj:
.text._Z6kernelPhS_jj:
[----:B------:R-:W-:Y:S01]  /*0000*/  LDC R1, c[0x0][0x37c] ;  /* 0x0000df00ff017b82 */ /* 0x000fe20000000800 */
[----:B------:R-:W0:Y:S07]  /*0010*/  S2R R0, SR_CTAID.Y ;  /* 0x0000000000007919 */ /* 0x000e2e0000002600 */
[----:B------:R-:W1:Y:S01]  /*0020*/  LDC.64 R2, c[0x0][0x390] ;  /* 0x0000e400ff027b82 */ /* 0x000e620000000a00 */
[----:B------:R-:W-:Y:S01]  /*0030*/  BSSY.RECONVERGENT B0, `(.L_x_0) ;  /* 0x0000059000007945 */ /* 0x000fe20003800200 */
[----:B------:R-:W0:Y:S01]  /*0040*/  S2R R7, SR_TID.Y ;  /* 0x0000000000077919 */ /* 0x000e220000002200 */
[----:B------:R-:W2:Y:S01]  /*0050*/  S2R R6, SR_CTAID.X ;  /* 0x0000000000067919 */ /* 0x000ea20000002500 */
[----:B------:R-:W2:Y:S01]  /*0060*/  S2R R5, SR_TID.X ;  /* 0x0000000000057919 */ /* 0x000ea20000002100 */
[----:B0-----:R-:W-:-:S02]  /*0070*/  IMAD R0, R0, 0x3, R7 ;  /* 0x0000000300007824 */ /* 0x001fc400078e0207 */
[----:B-1----:R-:W-:-:S05]  /*0080*/  VIADD R7, R2, 0xffffffff ;  /* 0xffffffff02077836 */ /* 0x002fca0000000000 */
[----:B------:R-:W-:Y:S01]  /*0090*/  ISETP.GE.U32.AND P0, PT, R0, R7, PT ;  /* 0x000000070000720c */ /* 0x000fe20003f06070 */
[----:B--2---:R-:W-:Y:S02]  /*00a0*/  IMAD R6, R6, 0x3, R5 ;  /* 0x0000000306067824 */ /* 0x004fe400078e0205 */
[----:B------:R-:W-:-:S05]  /*00b0*/  VIADD R5, R3, 0xffffffff ;  /* 0xffffffff03057836 */ /* 0x000fca0000000000 */
[----:B------:R-:W-:-:S04]  /*00c0*/  ISETP.GE.U32.OR P0, PT, R6, R5, P0 ;  /* 0x000000050600720c */ /* 0x000fc80000706470 */
[----:B------:R-:W-:-:S04]  /*00d0*/  ISETP.LT.OR P0, PT, R6, 0x1, P0 ;  /* 0x000000010600780c */ /* 0x000fc80000701670 */
[----:B------:R-:W-:-:S13]  /*00e0*/  ISETP.EQ.OR P0, PT, R0, RZ, P0 ;  /* 0x000000ff0000720c */ /* 0x000fda0000702670 */
[----:B------:R-:W-:Y:S05]  /*00f0*/  @P0 BRA `(.L_x_1) ;  /* 0x0000000400300947 */ /* 0x000fea0003800000 */
[----:B------:R-:W0:Y:S01]  /*0100*/  LDC.64 R16, c[0x0][0x358] ;  /* 0x0000d600ff107b82 */ /* 0x000e220000000a00 */
[----:B------:R-:W1:Y:S01]  /*0110*/  LDCU.64 UR4, c[0x0][0x380] ;  /* 0x00007000ff0477ac */ /* 0x000e620008000a00 */
[CC--:B------:R-:W-:Y:S02]  /*0120*/  IMAD R5, R0.reuse, R3.reuse, -R3 ;  /* 0x0000000300057224 */ /* 0x0c0fe400078e0a03 */
[----:B------:R-:W-:Y:S02]  /*0130*/  IMAD R2, R0, R3, R6 ;  /* 0x0000000300027224 */ /* 0x000fe400078e0206 */
[----:B------:R-:W-:-:S03]  /*0140*/  IMAD.IADD R6, R6, 0x1, R5 ;  /* 0x0000000106067824 */ /* 0x000fc600078e0205 */
[----:B------:R-:W-:Y:S01]  /*0150*/  IADD3 R18, PT, PT, R2, R3, RZ ;  /* 0x0000000302127210 */ /* 0x000fe20007ffe0ff */
[C---:B------:R-:W-:Y:S02]  /*0160*/  VIADD R0, R6.reuse, 0xffffffff ;  /* 0xffffffff06007836 */ /* 0x040fe40000000000 */
[----:B------:R-:W-:-:S03]  /*0170*/  VIADD R10, R6, 0x1 ;  /* 0x00000001060a7836 */ /* 0x000fc60000000000 */
[----:B------:R-:W-:Y:S02]  /*0180*/  IADD3 R14, PT, PT, R0, R3, RZ ;  /* 0x00000003000e7210 */ /* 0x000fe40007ffe0ff */
[----:B-1----:R-:W-:Y:S02]  /*0190*/  IADD3 R18, P1, PT, R18, UR4, RZ ;  /* 0x0000000412127c10 */ /* 0x002fe4000ff3e0ff */
[----:B------:R-:W-:Y:S02]  /*01a0*/  IADD3 R8, P0, PT, R0, UR4, RZ ;  /* 0x0000000400087c10 */ /* 0x000fe4000ff1e0ff */
[C---:B0-----:R-:W-:Y:S01]  /*01b0*/  R2UR UR8, R16.reuse ;  /* 0x00000000100872ca */ /* 0x041fe200000e0000 */
[----:B------:R-:W-:Y:S01]  /*01c0*/  IMAD.X R19, RZ, RZ, UR5, P1 ;  /* 0x00000005ff137e24 */ /* 0x000fe200088e06ff */
[----:B------:R-:W-:Y:S01]  /*01d0*/  R2UR UR9, R17 ;  /* 0x00000000110972ca */ /* 0x000fe200000e0000 */
[----:B------:R-:W-:Y:S01]  /*01e0*/  IMAD.X R9, RZ, RZ, UR5, P0 ;  /* 0x00000005ff097e24 */ /* 0x000fe200080e06ff */
[----:B------:R-:W-:-:S02]  /*01f0*/  R2UR UR6, R16 ;  /* 0x00000000100672ca */ /* 0x000fc400000e0000 */
[C---:B------:R-:W-:Y:S02]  /*0200*/  R2UR UR7, R17.reuse ;  /* 0x00000000110772ca */ /* 0x040fe400000e0000 */
[----:B------:R-:W-:Y:S02]  /*0210*/  IADD3 R10, P1, PT, R10, UR4, RZ ;  /* 0x000000040a0a7c10 */ /* 0x000fe4000ff3e0ff */
[C---:B------:R-:W-:Y:S02]  /*0220*/  IADD3 R3, PT, PT, R14.reuse, R3, RZ ;  /* 0x000000030e037210 */ /* 0x040fe40007ffe0ff */
[C---:B------:R-:W-:Y:S01]  /*0230*/  IADD3 R12, P0, PT, R14.reuse, UR4, RZ ;  /* 0x000000040e0c7c10 */ /* 0x040fe2000ff1e0ff */
[----:B------:R-:W-:Y:S01]  /*0240*/  VIADD R14, R14, 0x2 ;  /* 0x000000020e0e7836 */ /* 0x000fe20000000000 */
[C---:B------:R-:W-:Y:S01]  /*0250*/  R2UR UR12, R16.reuse ;  /* 0x00000000100c72ca */ /* 0x040fe200000e0000 */
[----:B------:R-:W-:Y:S01]  /*0260*/  IMAD.X R11, RZ, RZ, UR5, P1 ;  /* 0x00000005ff0b7e24 */ /* 0x000fe200088e06ff */
[----:B------:R-:W-:Y:S01]  /*0270*/  R2UR UR13, R17 ;  /* 0x00000000110d72ca */ /* 0x000fe200000e0000 */
[----:B------:R-:W-:Y:S01]  /*0280*/  VIADD R7, R3, 0x2 ;  /* 0x0000000203077836 */ /* 0x000fe20000000000 */
[----:B------:R-:W-:Y:S01]  /*0290*/  R2UR UR10, R16 ;  /* 0x00000000100a72ca */ /* 0x000fe200000e0000 */
[----:B------:R0:W2:Y:S01]  /*02a0*/  LDG.E.U8 R4, desc[UR6][R8.64] ;  /* 0x0000000608047981 */ /* 0x0000a2000c1e1100 */
[----:B------:R-:W-:-:S02]  /*02b0*/  R2UR UR11, R17 ;  /* 0x00000000110b72ca */ /* 0x000fc400000e0000 */
[----:B------:R-:W-:Y:S01]  /*02c0*/  IADD3 R14, P1, PT, R14, UR4, RZ ;  /* 0x000000040e0e7c10 */ /* 0x000fe2000ff3e0ff */
[----:B------:R1:W3:Y:S01]  /*02d0*/  LDG.E.U8 R5, desc[UR8][R10.64] ;  /* 0x000000080a057981 */ /* 0x0002e2000c1e1100 */
[----:B------:R-:W-:Y:S02]  /*02e0*/  IMAD.X R13, RZ, RZ, UR5, P0 ;  /* 0x00000005ff0d7e24 */ /* 0x000fe400080e06ff */
[----:B------:R-:W-:Y:S02]  /*02f0*/  IADD3.X R15, PT, PT, RZ, UR5, RZ, P1, !PT ;  /* 0x00000005ff0f7c10 */ /* 0x000fe40008ffe4ff */
[----:B0-----:R-:W-:Y:S01]  /*0300*/  IADD3 R8, P0, PT, R3, UR4, RZ ;  /* 0x0000000403087c10 */ /* 0x001fe2000ff1e0ff */
[----:B------:R-:W4:Y:S01]  /*0310*/  LDG.E.U8 R0, desc[UR12][R18.64] ;  /* 0x0000000c12007981 */ /* 0x000f22000c1e1100 */
[----:B-1----:R-:W-:-:S03]  /*0320*/  IADD3 R10, P2, PT, R7, UR4, RZ ;  /* 0x00000004070a7c10 */ /* 0x002fc6000ff5e0ff */
[----:B------:R-:W2:Y:S01]  /*0330*/  LDG.E.U8 R13, desc[UR10][R12.64] ;  /* 0x0000000a0c0d7981 */ /* 0x000ea2000c1e1100 */
[----:B------:R-:W-:Y:S01]  /*0340*/  IADD3 R6, P1, PT, R6, UR4, RZ ;  /* 0x0000000406067c10 */ /* 0x000fe2000ff3e0ff */
[----:B------:R-:W-:Y:S02]  /*0350*/  IMAD.X R9, RZ, RZ, UR5, P0 ;  /* 0x00000005ff097e24 */ /* 0x000fe400080e06ff */
[----:B------:R-:W-:Y:S01]  /*0360*/  IMAD.X R11, RZ, RZ, UR5, P2 ;  /* 0x00000005ff0b7e24 */ /* 0x000fe200090e06ff */
[----:B------:R-:W3:Y:S01]  /*0370*/  LDG.E.U8 R14, desc[UR8][R14.64] ;  /* 0x000000080e0e7981 */ /* 0x000ee2000c1e1100 */
[----:B------:R-:W-:-:S03]  /*0380*/  IADD3.X R7, PT, PT, RZ, UR5, RZ, P1, !PT ;  /* 0x00000005ff077c10 */ /* 0x000fc60008ffe4ff */
[----:B------:R-:W5:Y:S04]  /*0390*/  LDG.E.U8 R10, desc[UR12][R10.64] ;  /* 0x0000000c0a0a7981 */ /* 0x000f68000c1e1100 */
[----:B------:R-:W4:Y:S04]  /*03a0*/  LDG.E.U8 R8, desc[UR10][R8.64] ;  /* 0x0000000a08087981 */ /* 0x000f28000c1e1100 */
[----:B------:R-:W4:Y:S01]  /*03b0*/  LDG.E.U8 R7, desc[UR6][R6.64] ;  /* 0x0000000606077981 */ /* 0x000f22000c1e1100 */
[----:B------:R-:W-:Y:S01]  /*03c0*/  BSSY.RECONVERGENT B1, `(.L_x_2) ;  /* 0x0000018000017945 */ /* 0x000fe20003800200 */
[----:B--2---:R-:W-:-:S02]  /*03d0*/  IMAD R13, R13, 0x2, R4 ;  /* 0x000000020d0d7824 */ /* 0x004fc400078e0204 */
[----:B---3--:R-:W-:-:S04]  /*03e0*/  IMAD R3, R14, 0x2, R5 ;  /* 0x000000020e037824 */ /* 0x008fc800078e0205 */
[----:B-----5:R-:W-:Y:S01]  /*03f0*/  IMAD.IADD R3, R3, 0x1, R10 ;  /* 0x0000000103037824 */ /* 0x020fe200078e020a */
[----:B----4-:R-:W-:-:S04]  /*0400*/  LEA R0, R0, R8, 0x1 ;  /* 0x0000000800007211 */ /* 0x010fc800078e08ff */
[----:B------:R-:W-:Y:S01]  /*0410*/  IADD3 R3, PT, PT, -R3, R13, R8 ;  /* 0x0000000d03037210 */ /* 0x000fe20007ffe108 */
[----:B------:R-:W-:Y:S01]  /*0420*/  IMAD R4, R7, 0x2, R4 ;  /* 0x0000000207047824 */ /* 0x000fe200078e0204 */
[----:B------:R-:W-:-:S03]  /*0430*/  IADD3 R0, PT, PT, R0, R10, RZ ;  /* 0x0000000a00007210 */ /* 0x000fc60007ffe0ff */
[----:B------:R-:W-:Y:S01]  /*0440*/  IMAD R3, R3, R3, RZ ;  /* 0x0000000303037224 */ /* 0x000fe200078e02ff */
[----:B------:R-:W-:-:S05]  /*0450*/  IADD3 R0, PT, PT, -R0, R4, R5 ;  /* 0x0000000400007210 */ /* 0x000fca0007ffe105 */
[----:B------:R-:W-:-:S05]  /*0460*/  IMAD R3, R0, R0, R3 ;  /* 0x0000000000037224 */ /* 0x000fca00078e0203 */
[----:B------:R-:W-:-:S05]  /*0470*/  I2FP.F32.U32 R0, R3 ;  /* 0x0000000300007245 */ /* 0x000fca0000201000 */
[----:B------:R-:W-:Y:S01]  /*0480*/  VIADD R4, R0, 0xf3000000 ;  /* 0xf300000000047836 */ /* 0x000fe20000000000 */
[----:B------:R0:W1:Y:S04]  /*0490*/  MUFU.RSQ R3, R0 ;  /* 0x0000000000037308 */ /* 0x0000680000001400 */
[----:B------:R-:W-:-:S13]  /*04a0*/  ISETP.GT.U32.AND P0, PT, R4, 0x727fffff, PT ;  /* 0x727fffff0400780c */ /* 0x000fda0003f04070 */
[----:B01----:R-:W-:Y:S05]  /*04b0*/  @!P0 BRA `(.L_x_3) ;  /* 0x0000000000108947 */ /* 0x003fea0003800000 */
[----:B------:R-:W-:-:S07]  /*04c0*/  MOV R8, 0x4e0 ;  /* 0x000004e000087802 */ /* 0x000fce0000000f00 */
[----:B------:R-:W-:Y:S05]  /*04d0*/  CALL.REL.NOINC `($__internal_0_$__cuda_sm20_sqrt_rn_f32_slowpath) ;  /* 0x0000000000447944 */ /* 0x000fea0003c00000 */
[----:B------:R-:W-:Y:S01]  /*04e0*/  IMAD.MOV.U32 R0, RZ, RZ, R3 ;  /* 0x000000ffff007224 */ /* 0x000fe200078e0003 */
[----:B------:R-:W-:Y:S06]  /*04f0*/  BRA `(.L_x_4) ;  /* 0x0000000000107947 */ /* 0x000fec0003800000 */
.L_x_3:
[----:B------:R-:W-:Y:S01]  /*0500*/  FMUL.FTZ R5, R0, R3 ;  /* 0x0000000300057220 */ /* 0x000fe20000410000 */
[----:B------:R-:W-:-:S03]  /*0510*/  FMUL.FTZ R3, R3, 0.5 ;  /* 0x3f00000003037820 */ /* 0x000fc60000410000 */
[----:B------:R-:W-:-:S04]  /*0520*/  FFMA R0, -R5, R5, R0 ;  /* 0x0000000505007223 */ /* 0x000fc80000000100 */
[----:B------:R-:W-:-:S07]  /*0530*/  FFMA R0, R0, R3, R5 ;  /* 0x0000000300007223 */ /* 0x000fce0000000005 */
.L_x_4:
[----:B------:R-:W-:Y:S05]  /*0540*/  BSYNC.RECONVERGENT B1 ;  /* 0x0000000000017941 */ /* 0x000fea0003800200 */
.L_x_2:
[----:B------:R-:W0:Y:S01]  /*0550*/  LDCU.64 UR4, c[0x0][0x388] ;  /* 0x00007100ff0477ac */ /* 0x000e220008000a00 */
[----:B------:R-:W1:Y:S01]  /*0560*/  F2I.U32.TRUNC.NTZ R3, R0 ;  /* 0x0000000000037305 */ /* 0x000e62000020f000 */
[----:B------:R-:W-:Y:S02]  /*0570*/  R2UR UR6, R16 ;  /* 0x00000000100672ca */ /* 0x000fe400000e0000 */
[----:B------:R-:W-:Y:S02]  /*0580*/  R2UR UR7, R17 ;  /* 0x00000000110772ca */ /* 0x000fe400000e0000 */
[----:B0-----:R-:W-:-:S04]  /*0590*/  IADD3 R4, P0, PT, R2, UR4, RZ ;  /* 0x0000000402047c10 */ /* 0x001fc8000ff1e0ff */
[----:B------:R-:W-:-:S07]  /*05a0*/  LEA.HI.X.SX32 R5, R2, UR5, 0x1, P0 ;  /* 0x0000000502057c11 */ /* 0x000fce00080f0eff */
[----:B-1----:R0:W-:Y:S02]  /*05b0*/  STG.E.U8 desc[UR6][R4.64], R3 ;  /* 0x0000000304007986 */ /* 0x0021e4000c101106 */
.L_x_1:
[----:B------:R-:W-:Y:S05]  /*05c0*/  BSYNC.RECONVERGENT B0 ;  /* 0x0000000000007941 */ /* 0x000fea0003800200 */
.L_x_0:
[----:B------:R-:W-:Y:S06]  /*05d0*/  BAR.SYNC.DEFER_BLOCKING 0x0 ;  /* 0x0000000000007b1d */ /* 0x000fec0000010000 */
[----:B------:R-:W-:Y:S05]  /*05e0*/  EXIT ;  /* 0x000000000000794d */ /* 0x000fea0003800000 */
        .weak           $__internal_0_$__cuda_sm20_sqrt_rn_f32_slowpath
        .type           $__internal_0_$__cuda_sm20_sqrt_rn_f32_slowpath,@function
        .size           $__internal_0_$__cuda_sm20_sqrt_rn_f32_slowpath,(.L_x_7 - $__internal_0_$__cuda_sm20_sqrt_rn_f32_slowpath)
$__internal_0_$__cuda_sm20_sqrt_rn_f32_slowpath:
[----:B------:R-:W-:-:S13]  /*05f0*/  LOP3.LUT P0, RZ, R0, 0x7fffffff, RZ, 0xc0, !PT ;  /* 0x7fffffff00ff7812 */ /* 0x000fda000780c0ff */
[----:B------:R-:W-:Y:S01]  /*0600*/  @!P0 MOV R3, R0 ;  /* 0x0000000000038202 */ /* 0x000fe20000000f00 */
[----:B------:R-:W-:Y:S06]  /*0610*/  @!P0 BRA `(.L_x_5) ;  /* 0x0000000000408947 */ /* 0x000fec0003800000 */
[----:B------:R-:W-:-:S13]  /*0620*/  FSETP.GEU.FTZ.AND P0, PT, R0, RZ, PT ;  /* 0x000000ff0000720b */ /* 0x000fda0003f1e000 */
[----:B------:R-:W-:Y:S01]  /*0630*/  @!P0 IMAD.MOV.U32 R3, RZ, RZ, 0x7fffffff ;  /* 0x7fffffffff038424 */ /* 0x000fe200078e00ff */
[----:B------:R-:W-:Y:S06]  /*0640*/  @!P0 BRA `(.L_x_5) ;  /* 0x0000000000348947 */ /* 0x000fec0003800000 */
[----:B------:R-:W-:-:S13]  /*0650*/  FSETP.GTU.FTZ.AND P0, PT, |R0|, +INF , PT ;  /* 0x7f8000000000780b */ /* 0x000fda0003f1c200 */
[----:B------:R-:W-:Y:S01]  /*0660*/  @P0 FADD.FTZ R3, R0, 1 ;  /* 0x3f80000000030421 */ /* 0x000fe20000010000 */
[----:B------:R-:W-:Y:S06]  /*0670*/  @P0 BRA `(.L_x_5) ;  /* 0x0000000000280947 */ /* 0x000fec0003800000 */
[----:B------:R-:W-:-:S13]  /*0680*/  FSETP.NEU.FTZ.AND P0, PT, |R0|, +INF , PT ;  /* 0x7f8000000000780b */ /* 0x000fda0003f1d200 */
[----:B------:R-:W-:-:S04]  /*0690*/  @P0 FFMA R4, R0, 1.84467440737095516160e+19, RZ ;  /* 0x5f80000000040823 */ /* 0x000fc800000000ff */
[----:B------:R-:W0:Y:S02]  /*06a0*/  @P0 MUFU.RSQ R3, R4 ;  /* 0x0000000400030308 */ /* 0x000e240000001400 */
[----:B0-----:R-:W-:Y:S01]  /*06b0*/  @P0 FMUL.FTZ R5, R4, R3 ;  /* 0x0000000304050220 */ /* 0x001fe20000410000 */
[----:B------:R-:W-:Y:S01]  /*06c0*/  @P0 FMUL.FTZ R7, R3, 0.5 ;  /* 0x3f00000003070820 */ /* 0x000fe20000410000 */
[----:B------:R-:W-:Y:S02]  /*06d0*/  @!P0 IMAD.MOV.U32 R3, RZ, RZ, R0 ;  /* 0x000000ffff038224 */ /* 0x000fe400078e0000 */
[----:B------:R-:W-:-:S04]  /*06e0*/  @P0 FADD.FTZ R6, -R5, -RZ ;  /* 0x800000ff05060221 */ /* 0x000fc80000010100 */
[----:B------:R-:W-:-:S04]  /*06f0*/  @P0 FFMA R6, R5, R6, R4 ;  /* 0x0000000605060223 */ /* 0x000fc80000000004 */
[----:B------:R-:W-:-:S04]  /*0700*/  @P0 FFMA R6, R6, R7, R5 ;  /* 0x0000000706060223 */ /* 0x000fc80000000005 */
[----:B------:R-:W-:-:S07]  /*0710*/  @P0 FMUL.FTZ R3, R6, 2.3283064365386962891e-10 ;  /* 0x2f80000006030820 */ /* 0x000fce0000410000 */
.L_x_5:
[----:B------:R-:W-:Y:S01]  /*0720*/  MOV R4, R8 ;  /* 0x0000000800047202 */ /* 0x000fe20000000f00 */
[----:B------:R-:W-:-:S04]  /*0730*/  IMAD.MOV.U32 R5, RZ, RZ, 0x0 ;  /* 0x00000000ff057424 */ /* 0x000fc800078e00ff */
[----:B------:R-:W-:Y:S05]  /*0740*/  RET.REL.NODEC R4 `(_Z6kernelPhS_jj) ;  /* 0xfffffff8042c7950 */ /* 0x000fea0003c3ffff */
.L_x_6:
[----:B------:R-:W-:-:S00]  /*0750*/  BRA `(.L_x_6) ;  /* 0xfffffffc00fc7947 */ /* 0x000fc0000383ffff */
[----:B------:R-:W-:-:S00]  /*0760*/  NOP ;  /* 0x0000000000007918 */ /* 0x000fc00000000000 */
        /* <DEDUP_REMOVED lines=9> */
.L_x_7:


//--------------------- .nv.shared.reserved.0     --------------------------
	.section	.nv.shared.reserved.0,"aw",@nobits
	.weak		__nv_reservedSMEM_offset_0_alias
	.size		__nv_reservedSMEM_offset_0_alias, 0, 64
	.other		__nv_reservedSMEM_offset_0_alias,@"STO_CUDA_RESERVED_SHARED STV_DEFAULT"
__nv_reservedSMEM_offset_0_alias:
	.zero		0
	.zero		64


//--------------------- .nv.constant0._Z6kernelPhS_jj --------------------------
	.section	.nv.constant0._Z6kernelPhS_jj,"a",@progbits
	.sectionflags	@""
	.align	4
.nv.constant0._Z6kernelPhS_jj:
	.zero		920


//--------------------- SYMBOLS --------------------------

	.type		.nv.reservedSmem.offset0,@object
	.size		.nv.reservedSmem.offset0,0x4
